//
// Generated by NVIDIA NVVM Compiler
//
// Compiler Build ID: CL-36424714
// Cuda compilation tools, release 13.0, V13.0.88
// Based on NVVM 20.0.0
//

.version 9.0
.target sm_100
.address_size 64

	// .globl	cenergyCoarsenCoalescedKernel
.const .align 4 .b8 atoms[4096];

.visible .entry cenergyCoarsenCoalescedKernel(
	.param .u64 .ptr .align 1 cenergyCoarsenCoalescedKernel_param_0,
	.param .align 4 .b8 cenergyCoarsenCoalescedKernel_param_1[12],
	.param .f32 cenergyCoarsenCoalescedKernel_param_2,
	.param .f32 cenergyCoarsenCoalescedKernel_param_3,
	.param .u32 cenergyCoarsenCoalescedKernel_param_4,
	.param .u32 cenergyCoarsenCoalescedKernel_param_5
)
{


	ret;

}


// ===== COMPILED SASS (sm_100) =====

	.target	sm_100

	.elftype	@"ET_EXEC"


//--------------------- .note.nv.tkinfo           --------------------------
	.section	.note.nv.tkinfo,"",@"SHT_NOTE"
	.sectionflags	@"SHF_NOTE_NV_TKINFO"
	.tkinfo
        /*0018*/ 	.word	0x00000002
        /*0030*/ 	.string	""
        /*0030*/ 	.string	"ptxas"
        /*0030*/ 	.string	"Cuda compilation tools, release 13.0, V13.0.88"
        /*0030*/ 	.string	"Build cuda_13.0.r13.0/compiler.36424714_0"
        /*0030*/ 	.string	"-arch sm_100 -m 64 "



//--------------------- .note.nv.cuinfo           --------------------------
	.section	.note.nv.cuinfo,"",@"SHT_NOTE"
	.sectionflags	@"SHF_NOTE_NV_CUINFO"
        /*0018*/ 	.short	0x0002
        /*001a*/ 	.short	0x0064
        /*001c*/ 	.short	0x0082
	.zero		2


//--------------------- .nv.info                  --------------------------
	.section	.nv.info,"",@"SHT_CUDA_INFO"
	.align	4


	//----- nvinfo : EIATTR_REGCOUNT
	.align		4
        /*0000*/ 	.byte	0x04, 0x2f
        /*0002*/ 	.short	(.L_2 - .L_1)
	.align		4
.L_1:
        /*0004*/ 	.word	index@(cenergyCoarsenCoalescedKernel)
        /*0008*/ 	.word	0x00000004


	//----- nvinfo : EIATTR_FRAME_SIZE
	.align		4
.L_2:
        /*000c*/ 	.byte	0x04, 0x11
        /*000e*/ 	.short	(.L_4 - .L_3)
	.align		4
.L_3:
        /*0010*/ 	.word	index@(cenergyCoarsenCoalescedKernel)
        /*0014*/ 	.word	0x00000000


	//----- nvinfo : EIATTR_MIN_STACK_SIZE
	.align		4
.L_4:
        /*0018*/ 	.byte	0x04, 0x12
        /*001a*/ 	.short	(.L_6 - .L_5)
	.align		4
.L_5:
        /*001c*/ 	.word	index@(cenergyCoarsenCoalescedKernel)
        /*0020*/ 	.word	0x00000000
.L_6:


//--------------------- .nv.compat                --------------------------
	.section	.nv.compat,"",@"SHT_CUDA_COMPAT_INFO"
	.align	4
        /*0000*/ 	.byte	0x02, 0x09, 0x00, 0x00, 0x02, 0x02, 0x01, 0x00, 0x02, 0x05, 0x05, 0x00, 0x03, 0x07, 0x01, 0x01
        /*0010*/ 	.byte	0x02, 0x03, 0x00, 0x00, 0x02, 0x06, 0x01, 0x00, 0x04, 0x0b, 0x08, 0x00, 0x09, 0x00, 0x00, 0x00
        /*0020*/ 	.byte	0x00, 0x00, 0x00, 0x00


//--------------------- .nv.info.cenergyCoarsenCoalescedKernel --------------------------
	.section	.nv.info.cenergyCoarsenCoalescedKernel,"",@"SHT_CUDA_INFO"
	.sectionflags	@""
	.align	4


	//----- nvinfo : EIATTR_CUDA_API_VERSION
	.align		4
        /*0000*/ 	.byte	0x04, 0x37
        /*0002*/ 	.short	(.L_8 - .L_7)
.L_7:
        /*0004*/ 	.word	0x00000082


	//----- nvinfo : EIATTR_KPARAM_INFO
	.align		4
.L_8:
        /*0008*/ 	.byte	0x04, 0x17
        /*000a*/ 	.short	(.L_10 - .L_9)
.L_9:
        /*000c*/ 	.word	0x00000000
        /*0010*/ 	.short	0x0005
        /*0012*/ 	.short	0x0020
        /*0014*/ 	.byte	0x00, 0xf0, 0x11, 0x00


	//----- nvinfo : EIATTR_KPARAM_INFO
	.align		4
.L_10:
        /*0018*/ 	.byte	0x04, 0x17
        /*001a*/ 	.short	(.L_12 - .L_11)
.L_11:
        /*001c*/ 	.word	0x00000000
        /*0020*/ 	.short	0x0004
        /*0022*/ 	.short	0x001c
        /*0024*/ 	.byte	0x00, 0xf0, 0x11, 0x00


	//----- nvinfo : EIATTR_KPARAM_INFO
	.align		4
.L_12:
        /*0028*/ 	.byte	0x04, 0x17
        /*002a*/ 	.short	(.L_14 - .L_13)
.L_13:
        /*002c*/ 	.word	0x00000000
        /*0030*/ 	.short	0x0003
        /*0032*/ 	.short	0x0018
        /*0034*/ 	.byte	0x00, 0xf0, 0x11, 0x00


	//----- nvinfo : EIATTR_KPARAM_INFO
	.align		4
.L_14:
        /*0038*/ 	.byte	0x04, 0x17
        /*003a*/ 	.short	(.L_16 - .L_15)
.L_15:
        /*003c*/ 	.word	0x00000000
        /*0040*/ 	.short	0x0002
        /*0042*/ 	.short	0x0014
        /*0044*/ 	.byte	0x00, 0xf0, 0x11, 0x00


	//----- nvinfo : EIATTR_KPARAM_INFO
	.align		4
.L_16:
        /*0048*/ 	.byte	0x04, 0x17
        /*004a*/ 	.short	(.L_18 - .L_17)
.L_17:
        /*004c*/ 	.word	0x00000000
        /*0050*/ 	.short	0x0001
        /*0052*/ 	.short	0x0008
        /*0054*/ 	.byte	0x00, 0xf0, 0x31, 0x00


	//----- nvinfo : EIATTR_KPARAM_INFO
	.align		4
.L_18:
        /*0058*/ 	.byte	0x04, 0x17
        /*005a*/ 	.short	(.L_20 - .L_19)
.L_19:
        /*005c*/ 	.word	0x00000000
        /*0060*/ 	.short	0x0000
        /*0062*/ 	.short	0x0000
        /*0064*/ 	.byte	0x00, 0xf5, 0x21, 0x00


	//----- nvinfo : EIATTR_SPARSE_MMA_MASK
	.align		4
.L_20:
        /*0068*/ 	.byte	0x03, 0x50
        /*006a*/ 	.short	0x0000


	//----- nvinfo : EIATTR_MAXREG_COUNT
	.align		4
        /*006c*/ 	.byte	0x03, 0x1b
        /*006e*/ 	.short	0x00ff


	//----- nvinfo : EIATTR_MERCURY_ISA_VERSION
	.align		4
        /*0070*/ 	.byte	0x03, 0x5f
        /*0072*/ 	.short	0x0101


	//----- nvinfo : EIATTR_VRC_CTA_INIT_COUNT
	.align		4
        /*0074*/ 	.byte	0x02, 0x4a
	.zero		1
	.zero		1


	//----- nvinfo : EIATTR_EXIT_INSTR_OFFSETS
	.align		4
        /*0078*/ 	.byte	0x04, 0x1c
        /*007a*/ 	.short	(.L_22 - .L_21)


	//   ....[0]....
.L_21:
        /*007c*/ 	.word	0x00000010


	//----- nvinfo : EIATTR_CBANK_PARAM_SIZE
	.align		4
.L_22:
        /*0080*/ 	.byte	0x03, 0x19
        /*0082*/ 	.short	0x0024


	//----- nvinfo : EIATTR_PARAM_CBANK
	.align		4
        /*0084*/ 	.byte	0x04, 0x0a
        /*0086*/ 	.short	(.L_24 - .L_23)
	.align		4
.L_23:
        /*0088*/ 	.word	index@(.nv.constant0.cenergyCoarsenCoalescedKernel)
        /*008c*/ 	.short	0x0380
        /*008e*/ 	.short	0x0024


	//----- nvinfo : EIATTR_SW_WAR
	.align		4
.L_24:
        /*0090*/ 	.byte	0x04, 0x36
        /*0092*/ 	.short	(.L_26 - .L_25)
.L_25:
        /*0094*/ 	.word	0x00000008
.L_26:


//--------------------- .nv.callgraph             --------------------------
	.section	.nv.callgraph,"",@"SHT_CUDA_CALLGRAPH"
	.align	4
	.sectionentsize	8
	.align		4
        /*0000*/ 	.word	0x00000000
	.align		4
        /*0004*/ 	.word	0xffffffff
	.align		4
        /*0008*/ 	.word	0x00000000
	.align		4
        /*000c*/ 	.word	0xfffffffe
	.align		4
        /*0010*/ 	.word	0x00000000
	.align		4
        /*0014*/ 	.word	0xfffffffd
	.align		4
        /*0018*/ 	.word	0x00000000
	.align		4
        /*001c*/ 	.word	0xfffffffc


//--------------------- .nv.constant3             --------------------------
	.section	.nv.constant3,"a",@progbits
	.align	4
.nv.constant3:
	.type		atoms,@object
	.size		atoms,(.L_0 - atoms)
atoms:
	.zero		4096
.L_0:


//--------------------- .text.cenergyCoarsenCoalescedKernel --------------------------
	.section	.text.cenergyCoarsenCoalescedKernel,"ax",@progbits
	.align	128
        .global         cenergyCoarsenCoalescedKernel
        .type           cenergyCoarsenCoalescedKernel,@function
        .size           cenergyCoarsenCoalescedKernel,(.L_x_1 - cenergyCoarsenCoalescedKernel)
        .other          cenergyCoarsenCoalescedKernel,@"STO_CUDA_ENTRY STV_DEFAULT"
cenergyCoarsenCoalescedKernel:
.text.cenergyCoarsenCoalescedKernel:
[----:B------:R-:W-:Y:S01]  /*0000*/  LDC R1, c[0x0][0x37c] ;  /* 0x0000df00ff017b82 */ /* 0x000fe20000000800 */
[----:B------:R-:W-:Y:S05]  /*0010*/  EXIT ;  /* 0x000000000000794d */ /* 0x000fea0003800000 */
.L_x_0:
[----:B------:R-:W-:-:S00]  /*0020*/  BRA `(.L_x_0) ;  /* 0xfffffffc00fc7947 */ /* 0x000fc0000383ffff */
[----:B------:R-:W-:-:S00]  /*0030*/  NOP ;  /* 0x0000000000007918 */ /* 0x000fc00000000000 */
        /* <DEDUP_REMOVED lines=12> */
.L_x_1:


//--------------------- .nv.shared.reserved.0     --------------------------
	.section	.nv.shared.reserved.0,"aw",@nobits
	.weak		__nv_reservedSMEM_offset_0_alias
	.size		__nv_reservedSMEM_offset_0_alias, 0, 64
	.other		__nv_reservedSMEM_offset_0_alias,@"STO_CUDA_RESERVED_SHARED STV_DEFAULT"
__nv_reservedSMEM_offset_0_alias:
	.zero		0
	.zero		64


//--------------------- .nv.constant0.cenergyCoarsenCoalescedKernel --------------------------
	.section	.nv.constant0.cenergyCoarsenCoalescedKernel,"a",@progbits
	.sectionflags	@""
	.align	4
.nv.constant0.cenergyCoarsenCoalescedKernel:
	.zero		932


//--------------------- SYMBOLS --------------------------

	.type		.nv.reservedSmem.offset0,@object
	.size		.nv.reservedSmem.offset0,0x4
